//
// Generated by NVIDIA NVVM Compiler
//
// Compiler Build ID: CL-36424714
// Cuda compilation tools, release 13.0, V13.0.88
// Based on NVVM 20.0.0
//

.version 9.0
.target sm_100
.address_size 64

	// .globl	_Z6kernelPi
.extern .func  (.param .b32 func_retval0) vprintf
(
	.param .b64 vprintf_param_0,
	.param .b64 vprintf_param_1
)
;
.global .align 1 .b8 $str[26] = {102, 114, 111, 109, 32, 71, 80, 85, 32, 112, 114, 105, 110, 116, 32, 118, 108, 97, 117, 101, 58, 32, 37, 100, 10};

.visible .entry _Z6kernelPi(
	.param .u64 .ptr .align 1 _Z6kernelPi_param_0
)
{
	.reg .b32 	%r<2>;
	.reg .b64 	%rd<3>;

	ld.param.u64 	%rd1, [_Z6kernelPi_param_0];
	cvta.to.global.u64 	%rd2, %rd1;
	mov.b32 	%r1, 666;
	st.global.u32 	[%rd2], %r1;
	ret;

}
	// .globl	_Z10just_printPi
.visible .entry _Z10just_printPi(
	.param .u64 .ptr .align 1 _Z10just_printPi_param_0
)
{
	.local .align 8 .b8 	__local_depot1[8];
	.reg .b64 	%SP;
	.reg .b64 	%SPL;
	.reg .b32 	%r<4>;
	.reg .b64 	%rd<7>;

	mov.u64 	%SPL, __local_depot1;
	cvta.local.u64 	%SP, %SPL;
	ld.param.u64 	%rd1, [_Z10just_printPi_param_0];
	cvta.to.global.u64 	%rd2, %rd1;
	add.u64 	%rd3, %SP, 0;
	add.u64 	%rd4, %SPL, 0;
	ld.global.u32 	%r1, [%rd2];
	st.local.u32 	[%rd4], %r1;
	mov.u64 	%rd5, $str;
	cvta.global.u64 	%rd6, %rd5;
	{ // callseq 0, 0
	.param .b64 param0;
	st.param.b64 	[param0], %rd6;
	.param .b64 param1;
	st.param.b64 	[param1], %rd3;
	.param .b32 retval0;
	call.uni (retval0), 
	vprintf, 
	(
	param0, 
	param1
	);
	ld.param.b32 	%r2, [retval0];
	} // callseq 0
	ret;

}


// ===== COMPILED SASS (sm_100) =====

	.target	sm_100

	.elftype	@"ET_EXEC"


//--------------------- .note.nv.tkinfo           --------------------------
	.section	.note.nv.tkinfo,"",@"SHT_NOTE"
	.sectionflags	@"SHF_NOTE_NV_TKINFO"
	.tkinfo
        /*0018*/ 	.word	0x00000002
        /*0030*/ 	.string	""
        /*0030*/ 	.string	"ptxas"
        /*0030*/ 	.string	"Cuda compilation tools, release 13.0, V13.0.88"
        /*0030*/ 	.string	"Build cuda_13.0.r13.0/compiler.36424714_0"
        /*0030*/ 	.string	"-arch sm_100 -m 64 "



//--------------------- .note.nv.cuinfo           --------------------------
	.section	.note.nv.cuinfo,"",@"SHT_NOTE"
	.sectionflags	@"SHF_NOTE_NV_CUINFO"
        /*0018*/ 	.short	0x0002
        /*001a*/ 	.short	0x0064
        /*001c*/ 	.short	0x0082
	.zero		2


//--------------------- .nv.info                  --------------------------
	.section	.nv.info,"",@"SHT_CUDA_INFO"
	.align	4


	//----- nvinfo : EIATTR_REGCOUNT
	.align		4
        /*0000*/ 	.byte	0x04, 0x2f
        /*0002*/ 	.short	(.L_2 - .L_1)
	.align		4
.L_1:
        /*0004*/ 	.word	index@(_Z6kernelPi)
        /*0008*/ 	.word	0x00000008


	//----- nvinfo : EIATTR_FRAME_SIZE
	.align		4
.L_2:
        /*000c*/ 	.byte	0x04, 0x11
        /*000e*/ 	.short	(.L_4 - .L_3)
	.align		4
.L_3:
        /*0010*/ 	.word	index@(_Z6kernelPi)
        /*0014*/ 	.word	0x00000000


	//----- nvinfo : EIATTR_REGCOUNT
	.align		4
.L_4:
        /*0018*/ 	.byte	0x04, 0x2f
        /*001a*/ 	.short	(.L_6 - .L_5)
	.align		4
.L_5:
        /*001c*/ 	.word	index@(_Z10just_printPi)
        /*0020*/ 	.word	0x00000018


	//----- nvinfo : EIATTR_FRAME_SIZE
	.align		4
.L_6:
        /*0024*/ 	.byte	0x04, 0x11
        /*0026*/ 	.short	(.L_8 - .L_7)
	.align		4
.L_7:
        /*0028*/ 	.word	index@(_Z10just_printPi)
        /*002c*/ 	.word	0x00000008


	//----- nvinfo : EIATTR_MIN_STACK_SIZE
	.align		4
.L_8:
        /*0030*/ 	.byte	0x04, 0x12
        /*0032*/ 	.short	(.L_10 - .L_9)
	.align		4
.L_9:
        /*0034*/ 	.word	index@(_Z10just_printPi)
        /*0038*/ 	.word	0x00000008


	//----- nvinfo : EIATTR_MIN_STACK_SIZE
	.align		4
.L_10:
        /*003c*/ 	.byte	0x04, 0x12
        /*003e*/ 	.short	(.L_12 - .L_11)
	.align		4
.L_11:
        /*0040*/ 	.word	index@(_Z6kernelPi)
        /*0044*/ 	.word	0x00000000
.L_12:


//--------------------- .nv.compat                --------------------------
	.section	.nv.compat,"",@"SHT_CUDA_COMPAT_INFO"
	.align	4
        /*0000*/ 	.byte	0x02, 0x09, 0x00, 0x00, 0x02, 0x02, 0x01, 0x00, 0x02, 0x05, 0x05, 0x00, 0x03, 0x07, 0x01, 0x01
        /*0010*/ 	.byte	0x02, 0x03, 0x00, 0x00, 0x02, 0x06, 0x01, 0x00, 0x04, 0x0b, 0x08, 0x00, 0x09, 0x00, 0x00, 0x00
        /*0020*/ 	.byte	0x00, 0x00, 0x00, 0x00


//--------------------- .nv.info._Z10just_printPi --------------------------
	.section	.nv.info._Z10just_printPi,"",@"SHT_CUDA_INFO"
	.sectionflags	@""
	.align	4


	//----- nvinfo : EIATTR_CUDA_API_VERSION
	.align		4
        /*0000*/ 	.byte	0x04, 0x37
        /*0002*/ 	.short	(.L_14 - .L_13)
.L_13:
        /*0004*/ 	.word	0x00000082


	//----- nvinfo : EIATTR_KPARAM_INFO
	.align		4
.L_14:
        /*0008*/ 	.byte	0x04, 0x17
        /*000a*/ 	.short	(.L_16 - .L_15)
.L_15:
        /*000c*/ 	.word	0x00000000
        /*0010*/ 	.short	0x0000
        /*0012*/ 	.short	0x0000
        /*0014*/ 	.byte	0x00, 0xf5, 0x21, 0x00


	//----- nvinfo : EIATTR_SPARSE_MMA_MASK
	.align		4
.L_16:
        /*0018*/ 	.byte	0x03, 0x50
        /*001a*/ 	.short	0x0000


	//----- nvinfo : EIATTR_MAXREG_COUNT
	.align		4
        /*001c*/ 	.byte	0x03, 0x1b
        /*001e*/ 	.short	0x00ff


	//----- nvinfo : EIATTR_EXTERNS
	.align		4
        /*0020*/ 	.byte	0x04, 0x0f
        /*0022*/ 	.short	(.L_18 - .L_17)


	//   ....[0]....
	.align		4
.L_17:
        /*0024*/ 	.word	index@(vprintf)


	//----- nvinfo : EIATTR_MERCURY_ISA_VERSION
	.align		4
.L_18:
        /*0028*/ 	.byte	0x03, 0x5f
        /*002a*/ 	.short	0x0101


	//----- nvinfo : EIATTR_VRC_CTA_INIT_COUNT
	.align		4
        /*002c*/ 	.byte	0x02, 0x4a
	.zero		1
	.zero		1


	//----- nvinfo : EIATTR_SYSCALL_OFFSETS
	.align		4
        /*0030*/ 	.byte	0x04, 0x46
        /*0032*/ 	.short	(.L_20 - .L_19)


	//   ....[0]....
.L_19:
        /*0034*/ 	.word	0x00000100


	//----- nvinfo : EIATTR_EXIT_INSTR_OFFSETS
	.align		4
.L_20:
        /*0038*/ 	.byte	0x04, 0x1c
        /*003a*/ 	.short	(.L_22 - .L_21)


	//   ....[0]....
.L_21:
        /*003c*/ 	.word	0x00000110


	//----- nvinfo : EIATTR_CBANK_PARAM_SIZE
	.align		4
.L_22:
        /*0040*/ 	.byte	0x03, 0x19
        /*0042*/ 	.short	0x0008


	//----- nvinfo : EIATTR_PARAM_CBANK
	.align		4
        /*0044*/ 	.byte	0x04, 0x0a
        /*0046*/ 	.short	(.L_24 - .L_23)
	.align		4
.L_23:
        /*0048*/ 	.word	index@(.nv.constant0._Z10just_printPi)
        /*004c*/ 	.short	0x0380
        /*004e*/ 	.short	0x0008


	//----- nvinfo : EIATTR_SW_WAR
	.align		4
.L_24:
        /*0050*/ 	.byte	0x04, 0x36
        /*0052*/ 	.short	(.L_26 - .L_25)
.L_25:
        /*0054*/ 	.word	0x00000008
.L_26:


//--------------------- .nv.info._Z6kernelPi      --------------------------
	.section	.nv.info._Z6kernelPi,"",@"SHT_CUDA_INFO"
	.sectionflags	@""
	.align	4


	//----- nvinfo : EIATTR_CUDA_API_VERSION
	.align		4
        /*0000*/ 	.byte	0x04, 0x37
        /*0002*/ 	.short	(.L_28 - .L_27)
.L_27:
        /*0004*/ 	.word	0x00000082


	//----- nvinfo : EIATTR_KPARAM_INFO
	.align		4
.L_28:
        /*0008*/ 	.byte	0x04, 0x17
        /*000a*/ 	.short	(.L_30 - .L_29)
.L_29:
        /*000c*/ 	.word	0x00000000
        /*0010*/ 	.short	0x0000
        /*0012*/ 	.short	0x0000
        /*0014*/ 	.byte	0x00, 0xf5, 0x21, 0x00


	//----- nvinfo : EIATTR_SPARSE_MMA_MASK
	.align		4
.L_30:
        /*0018*/ 	.byte	0x03, 0x50
        /*001a*/ 	.short	0x0000


	//----- nvinfo : EIATTR_MAXREG_COUNT
	.align		4
        /*001c*/ 	.byte	0x03, 0x1b
        /*001e*/ 	.short	0x00ff


	//----- nvinfo : EIATTR_MERCURY_ISA_VERSION
	.align		4
        /*0020*/ 	.byte	0x03, 0x5f
        /*0022*/ 	.short	0x0101


	//----- nvinfo : EIATTR_VRC_CTA_INIT_COUNT
	.align		4
        /*0024*/ 	.byte	0x02, 0x4a
	.zero		1
	.zero		1


	//----- nvinfo : EIATTR_EXIT_INSTR_OFFSETS
	.align		4
        /*0028*/ 	.byte	0x04, 0x1c
        /*002a*/ 	.short	(.L_32 - .L_31)


	//   ....[0]....
.L_31:
        /*002c*/ 	.word	0x00000050


	//----- nvinfo : EIATTR_CBANK_PARAM_SIZE
	.align		4
.L_32:
        /*0030*/ 	.byte	0x03, 0x19
        /*0032*/ 	.short	0x0008


	//----- nvinfo : EIATTR_PARAM_CBANK
	.align		4
        /*0034*/ 	.byte	0x04, 0x0a
        /*0036*/ 	.short	(.L_34 - .L_33)
	.align		4
.L_33:
        /*0038*/ 	.word	index@(.nv.constant0._Z6kernelPi)
        /*003c*/ 	.short	0x0380
        /*003e*/ 	.short	0x0008


	//----- nvinfo : EIATTR_SW_WAR
	.align		4
.L_34:
        /*0040*/ 	.byte	0x04, 0x36
        /*0042*/ 	.short	(.L_36 - .L_35)
.L_35:
        /*0044*/ 	.word	0x00000008
.L_36:


//--------------------- .nv.callgraph             --------------------------
	.section	.nv.callgraph,"",@"SHT_CUDA_CALLGRAPH"
	.align	4
	.sectionentsize	8
	.align		4
        /*0000*/ 	.word	0x00000000
	.align		4
        /*0004*/ 	.word	0xffffffff
	.align		4
        /*0008*/ 	.word	index@(_Z10just_printPi)
	.align		4
        /*000c*/ 	.word	index@(vprintf)
	.align		4
        /*0010*/ 	.word	0x00000000
	.align		4
        /*0014*/ 	.word	0xfffffffe
	.align		4
        /*0018*/ 	.word	0x00000000
	.align		4
        /*001c*/ 	.word	0xfffffffd
	.align		4
        /*0020*/ 	.word	0x00000000
	.align		4
        /*0024*/ 	.word	0xfffffffc


//--------------------- .nv.constant4             --------------------------
	.section	.nv.constant4,"a",@progbits
	.align	8
	.align		8
.nv.constant4:
        /*0000*/ 	.dword	vprintf
	.align		8
        /*0008*/ 	.dword	$str


//--------------------- .text._Z10just_printPi    --------------------------
	.section	.text._Z10just_printPi,"ax",@progbits
	.align	128
        .global         _Z10just_printPi
        .type           _Z10just_printPi,@function
        .size           _Z10just_printPi,(.L_x_3 - _Z10just_printPi)
        .other          _Z10just_printPi,@"STO_CUDA_ENTRY STV_DEFAULT"
_Z10just_printPi:
.text._Z10just_printPi:
[----:B------:R-:W0:Y:S08]  /*0000*/  LDC R1, c[0x0][0x37c] ;  /* 0x0000df00ff017b82 */ /* 0x000e300000000800 */
[----:B------:R-:W1:Y:S01]  /*0010*/  LDC.64 R2, c[0x0][0x380] ;  /* 0x0000e000ff027b82 */ /* 0x000e620000000a00 */
[----:B------:R-:W1:Y:S01]  /*0020*/  LDCU.64 UR4, c[0x0][0x358] ;  /* 0x00006b00ff0477ac */ /* 0x000e620008000a00 */
[----:B0-----:R-:W-:Y:S01]  /*0030*/  VIADD R1, R1, 0xfffffff8 ;  /* 0xfffffff801017836 */ /* 0x001fe20000000000 */
[----:B------:R-:W0:Y:S01]  /*0040*/  LDCU.64 UR6, c[0x4][0x8] ;  /* 0x01000100ff0677ac */ /* 0x000e220008000a00 */
[----:B-1----:R-:W2:Y:S01]  /*0050*/  LDG.E R2, desc[UR4][R2.64] ;  /* 0x0000000402027981 */ /* 0x002ea2000c1e1900 */
[----:B------:R-:W-:Y:S01]  /*0060*/  MOV R0, 0x0 ;  /* 0x0000000000007802 */ /* 0x000fe20000000f00 */
[----:B------:R-:W1:Y:S01]  /*0070*/  LDCU UR4, c[0x0][0x2f8] ;  /* 0x00005f00ff0477ac */ /* 0x000e620008000800 */
[----:B0-----:R-:W-:Y:S01]  /*0080*/  IMAD.U32 R4, RZ, RZ, UR6 ;  /* 0x00000006ff047e24 */ /* 0x001fe2000f8e00ff */
[----:B------:R-:W-:Y:S01]  /*0090*/  MOV R5, UR7 ;  /* 0x0000000700057c02 */ /* 0x000fe20008000f00 */
[----:B------:R0:W3:Y:S01]  /*00a0*/  LDC.64 R8, c[0x4][R0] ;  /* 0x0100000000087b82 */ /* 0x0000e20000000a00 */
[----:B------:R-:W4:Y:S01]  /*00b0*/  LDCU UR5, c[0x0][0x2fc] ;  /* 0x00005f80ff0577ac */ /* 0x000f220008000800 */
[----:B-1----:R-:W-:-:S05]  /*00c0*/  IADD3 R6, P0, PT, R1, UR4, RZ ;  /* 0x0000000401067c10 */ /* 0x002fca000ff1e0ff */
[----:B----4-:R-:W-:Y:S01]  /*00d0*/  IMAD.X R7, RZ, RZ, UR5, P0 ;  /* 0x00000005ff077e24 */ /* 0x010fe200080e06ff */
[----:B--23--:R0:W-:Y:S07]  /*00e0*/  STL [R1], R2 ;  /* 0x0000000201007387 */ /* 0x00c1ee0000100800 */
[----:B------:R-:W-:-:S07]  /*00f0*/  LEPC R20, `(.L_x_0) ;  /* 0x000000001014794e */ /* 0x000fce0000000000 */
[----:B0-----:R-:W-:Y:S05]  /*0100*/  CALL.ABS.NOINC R8 ;  /* 0x0000000008007343 */ /* 0x001fea0003c00000 */
.L_x_0:
[----:B------:R-:W-:Y:S05]  /*0110*/  EXIT ;  /* 0x000000000000794d */ /* 0x000fea0003800000 */
.L_x_1:
[----:B------:R-:W-:-:S00]  /*0120*/  BRA `(.L_x_1) ;  /* 0xfffffffc00fc7947 */ /* 0x000fc0000383ffff */
[----:B------:R-:W-:-:S00]  /*0130*/  NOP ;  /* 0x0000000000007918 */ /* 0x000fc00000000000 */
        /* <DEDUP_REMOVED lines=12> */
.L_x_3:


//--------------------- .text._Z6kernelPi         --------------------------
	.section	.text._Z6kernelPi,"ax",@progbits
	.align	128
        .global         _Z6kernelPi
        .type           _Z6kernelPi,@function
        .size           _Z6kernelPi,(.L_x_4 - _Z6kernelPi)
        .other          _Z6kernelPi,@"STO_CUDA_ENTRY STV_DEFAULT"
_Z6kernelPi:
.text._Z6kernelPi:
[----:B------:R-:W-:Y:S08]  /*0000*/  LDC R1, c[0x0][0x37c] ;  /* 0x0000df00ff017b82 */ /* 0x000ff00000000800 */
[----:B------:R-:W0:Y:S01]  /*0010*/  LDC.64 R2, c[0x0][0x380] ;  /* 0x0000e000ff027b82 */ /* 0x000e220000000a00 */
[----:B------:R-:W0:Y:S01]  /*0020*/  LDCU.64 UR4, c[0x0][0x358] ;  /* 0x00006b00ff0477ac */ /* 0x000e220008000a00 */
[----:B------:R-:W-:-:S05]  /*0030*/  HFMA2 R5, -RZ, RZ, 0, 3.969669342041015625e-05 ;  /* 0x0000029aff057431 */ /* 0x000fca00000001ff */
[----:B0-----:R-:W-:Y:S01]  /*0040*/  STG.E desc[UR4][R2.64], R5 ;  /* 0x0000000502007986 */ /* 0x001fe2000c101904 */
[----:B------:R-:W-:Y:S05]  /*0050*/  EXIT ;  /* 0x000000000000794d */ /* 0x000fea0003800000 */
.L_x_2:
        /* <DEDUP_REMOVED lines=10> */
.L_x_4:


//--------------------- .nv.global.init           --------------------------
	.section	.nv.global.init,"aw",@progbits
.nv.global.init:
	.type		$str,@object
	.size		$str,(.L_0 - $str)
$str:
        /*0000*/ 	.byte	0x66, 0x72, 0x6f, 0x6d, 0x20, 0x47, 0x50, 0x55, 0x20, 0x70, 0x72, 0x69, 0x6e, 0x74, 0x20, 0x76
        /*0010*/ 	.byte	0x6c, 0x61, 0x75, 0x65, 0x3a, 0x20, 0x25, 0x64, 0x0a, 0x00
.L_0:


//--------------------- .nv.shared.reserved.0     --------------------------
	.section	.nv.shared.reserved.0,"aw",@nobits
	.weak		__nv_reservedSMEM_offset_0_alias
	.size		__nv_reservedSMEM_offset_0_alias, 0, 64
	.other		__nv_reservedSMEM_offset_0_alias,@"STO_CUDA_RESERVED_SHARED STV_DEFAULT"
__nv_reservedSMEM_offset_0_alias:
	.zero		0
	.zero		64


//--------------------- .nv.constant0._Z10just_printPi --------------------------
	.section	.nv.constant0._Z10just_printPi,"a",@progbits
	.sectionflags	@""
	.align	4
.nv.constant0._Z10just_printPi:
	.zero		904


//--------------------- .nv.constant0._Z6kernelPi --------------------------
	.section	.nv.constant0._Z6kernelPi,"a",@progbits
	.sectionflags	@""
	.align	4
.nv.constant0._Z6kernelPi:
	.zero		904


//--------------------- SYMBOLS --------------------------

	.type		.nv.reservedSmem.offset0,@object
	.size		.nv.reservedSmem.offset0,0x4
	.type		vprintf,@function
